//
// Generated by NVIDIA NVVM Compiler
//
// Compiler Build ID: CL-36424714
// Cuda compilation tools, release 13.0, V13.0.88
// Based on NVVM 20.0.0
//

.version 9.0
.target sm_100
.address_size 64

	// .globl	_Z19floydWarshallKernelPiii

.visible .entry _Z19floydWarshallKernelPiii(
	.param .u64 .ptr .align 1 _Z19floydWarshallKernelPiii_param_0,
	.param .u32 _Z19floydWarshallKernelPiii_param_1,
	.param .u32 _Z19floydWarshallKernelPiii_param_2
)
{
	.reg .pred 	%p<5>;
	.reg .b32 	%r<22>;
	.reg .b64 	%rd<9>;

	ld.param.u64 	%rd3, [_Z19floydWarshallKernelPiii_param_0];
	ld.param.u32 	%r8, [_Z19floydWarshallKernelPiii_param_1];
	ld.param.u32 	%r10, [_Z19floydWarshallKernelPiii_param_2];
	cvta.to.global.u64 	%rd1, %rd3;
	mov.u32 	%r11, %ctaid.x;
	mov.u32 	%r12, %ntid.x;
	mov.u32 	%r13, %tid.x;
	mad.lo.s32 	%r1, %r11, %r12, %r13;
	mov.u32 	%r14, %ctaid.y;
	mov.u32 	%r15, %ntid.y;
	mov.u32 	%r16, %tid.y;
	mad.lo.s32 	%r17, %r14, %r15, %r16;
	max.s32 	%r18, %r1, %r17;
	setp.ge.s32 	%p1, %r18, %r10;
	@%p1 bra 	$L__BB0_5;
	mul.lo.s32 	%r19, %r10, %r1;
	add.s32 	%r3, %r19, %r17;
	add.s32 	%r20, %r19, %r8;
	mad.lo.s32 	%r4, %r10, %r8, %r17;
	mul.wide.s32 	%rd4, %r20, 4;
	add.s64 	%rd5, %rd1, %rd4;
	ld.global.u32 	%r5, [%rd5];
	setp.eq.s32 	%p2, %r5, 2147483647;
	@%p2 bra 	$L__BB0_5;
	mul.wide.s32 	%rd6, %r4, 4;
	add.s64 	%rd7, %rd1, %rd6;
	ld.global.u32 	%r6, [%rd7];
	setp.eq.s32 	%p3, %r6, 2147483647;
	@%p3 bra 	$L__BB0_5;
	add.s32 	%r7, %r6, %r5;
	mul.wide.s32 	%rd8, %r3, 4;
	add.s64 	%rd2, %rd1, %rd8;
	ld.global.u32 	%r21, [%rd2];
	setp.ge.s32 	%p4, %r7, %r21;
	@%p4 bra 	$L__BB0_5;
	st.global.u32 	[%rd2], %r7;
$L__BB0_5:
	ret;

}


// ===== COMPILED SASS (sm_100) =====

	.target	sm_100

	.elftype	@"ET_EXEC"


//--------------------- .note.nv.tkinfo           --------------------------
	.section	.note.nv.tkinfo,"",@"SHT_NOTE"
	.sectionflags	@"SHF_NOTE_NV_TKINFO"
	.tkinfo
        /*0018*/ 	.word	0x00000002
        /*0030*/ 	.string	""
        /*0030*/ 	.string	"ptxas"
        /*0030*/ 	.string	"Cuda compilation tools, release 13.0, V13.0.88"
        /*0030*/ 	.string	"Build cuda_13.0.r13.0/compiler.36424714_0"
        /*0030*/ 	.string	"-arch sm_100 -m 64 "



//--------------------- .note.nv.cuinfo           --------------------------
	.section	.note.nv.cuinfo,"",@"SHT_NOTE"
	.sectionflags	@"SHF_NOTE_NV_CUINFO"
        /*0018*/ 	.short	0x0002
        /*001a*/ 	.short	0x0064
        /*001c*/ 	.short	0x0082
	.zero		2


//--------------------- .nv.info                  --------------------------
	.section	.nv.info,"",@"SHT_CUDA_INFO"
	.align	4


	//----- nvinfo : EIATTR_REGCOUNT
	.align		4
        /*0000*/ 	.byte	0x04, 0x2f
        /*0002*/ 	.short	(.L_1 - .L_0)
	.align		4
.L_0:
        /*0004*/ 	.word	index@(_Z19floydWarshallKernelPiii)
        /*0008*/ 	.word	0x0000000c


	//----- nvinfo : EIATTR_FRAME_SIZE
	.align		4
.L_1:
        /*000c*/ 	.byte	0x04, 0x11
        /*000e*/ 	.short	(.L_3 - .L_2)
	.align		4
.L_2:
        /*0010*/ 	.word	index@(_Z19floydWarshallKernelPiii)
        /*0014*/ 	.word	0x00000000


	//----- nvinfo : EIATTR_MIN_STACK_SIZE
	.align		4
.L_3:
        /*0018*/ 	.byte	0x04, 0x12
        /*001a*/ 	.short	(.L_5 - .L_4)
	.align		4
.L_4:
        /*001c*/ 	.word	index@(_Z19floydWarshallKernelPiii)
        /*0020*/ 	.word	0x00000000
.L_5:


//--------------------- .nv.compat                --------------------------
	.section	.nv.compat,"",@"SHT_CUDA_COMPAT_INFO"
	.align	4
        /*0000*/ 	.byte	0x02, 0x09, 0x00, 0x00, 0x02, 0x02, 0x01, 0x00, 0x02, 0x05, 0x05, 0x00, 0x03, 0x07, 0x01, 0x01
        /*0010*/ 	.byte	0x02, 0x03, 0x00, 0x00, 0x02, 0x06, 0x01, 0x00, 0x04, 0x0b, 0x08, 0x00, 0x09, 0x00, 0x00, 0x00
        /*0020*/ 	.byte	0x00, 0x00, 0x00, 0x00


//--------------------- .nv.info._Z19floydWarshallKernelPiii --------------------------
	.section	.nv.info._Z19floydWarshallKernelPiii,"",@"SHT_CUDA_INFO"
	.sectionflags	@""
	.align	4


	//----- nvinfo : EIATTR_CUDA_API_VERSION
	.align		4
        /*0000*/ 	.byte	0x04, 0x37
        /*0002*/ 	.short	(.L_7 - .L_6)
.L_6:
        /*0004*/ 	.word	0x00000082


	//----- nvinfo : EIATTR_KPARAM_INFO
	.align		4
.L_7:
        /*0008*/ 	.byte	0x04, 0x17
        /*000a*/ 	.short	(.L_9 - .L_8)
.L_8:
        /*000c*/ 	.word	0x00000000
        /*0010*/ 	.short	0x0002
        /*0012*/ 	.short	0x000c
        /*0014*/ 	.byte	0x00, 0xf0, 0x11, 0x00


	//----- nvinfo : EIATTR_KPARAM_INFO
	.align		4
.L_9:
        /*0018*/ 	.byte	0x04, 0x17
        /*001a*/ 	.short	(.L_11 - .L_10)
.L_10:
        /*001c*/ 	.word	0x00000000
        /*0020*/ 	.short	0x0001
        /*0022*/ 	.short	0x0008
        /*0024*/ 	.byte	0x00, 0xf0, 0x11, 0x00


	//----- nvinfo : EIATTR_KPARAM_INFO
	.align		4
.L_11:
        /*0028*/ 	.byte	0x04, 0x17
        /*002a*/ 	.short	(.L_13 - .L_12)
.L_12:
        /*002c*/ 	.word	0x00000000
        /*0030*/ 	.short	0x0000
        /*0032*/ 	.short	0x0000
        /*0034*/ 	.byte	0x00, 0xf5, 0x21, 0x00


	//----- nvinfo : EIATTR_SPARSE_MMA_MASK
	.align		4
.L_13:
        /*0038*/ 	.byte	0x03, 0x50
        /*003a*/ 	.short	0x0000


	//----- nvinfo : EIATTR_MAXREG_COUNT
	.align		4
        /*003c*/ 	.byte	0x03, 0x1b
        /*003e*/ 	.short	0x00ff


	//----- nvinfo : EIATTR_MERCURY_ISA_VERSION
	.align		4
        /*0040*/ 	.byte	0x03, 0x5f
        /*0042*/ 	.short	0x0101


	//----- nvinfo : EIATTR_VRC_CTA_INIT_COUNT
	.align		4
        /*0044*/ 	.byte	0x02, 0x4a
	.zero		1
	.zero		1


	//----- nvinfo : EIATTR_EXIT_INSTR_OFFSETS
	.align		4
        /*0048*/ 	.byte	0x04, 0x1c
        /*004a*/ 	.short	(.L_15 - .L_14)


	//   ....[0]....
.L_14:
        /*004c*/ 	.word	0x000000c0


	//   ....[1]....
        /*0050*/ 	.word	0x00000160


	//   ....[2]....
        /*0054*/ 	.word	0x000001a0


	//   ....[3]....
        /*0058*/ 	.word	0x000001f0


	//   ....[4]....
        /*005c*/ 	.word	0x00000210


	//----- nvinfo : EIATTR_CBANK_PARAM_SIZE
	.align		4
.L_15:
        /*0060*/ 	.byte	0x03, 0x19
        /*0062*/ 	.short	0x0010


	//----- nvinfo : EIATTR_PARAM_CBANK
	.align		4
        /*0064*/ 	.byte	0x04, 0x0a
        /*0066*/ 	.short	(.L_17 - .L_16)
	.align		4
.L_16:
        /*0068*/ 	.word	index@(.nv.constant0._Z19floydWarshallKernelPiii)
        /*006c*/ 	.short	0x0380
        /*006e*/ 	.short	0x0010


	//----- nvinfo : EIATTR_SW_WAR
	.align		4
.L_17:
        /*0070*/ 	.byte	0x04, 0x36
        /*0072*/ 	.short	(.L_19 - .L_18)
.L_18:
        /*0074*/ 	.word	0x00000008
.L_19:


//--------------------- .nv.callgraph             --------------------------
	.section	.nv.callgraph,"",@"SHT_CUDA_CALLGRAPH"
	.align	4
	.sectionentsize	8
	.align		4
        /*0000*/ 	.word	0x00000000
	.align		4
        /*0004*/ 	.word	0xffffffff
	.align		4
        /*0008*/ 	.word	0x00000000
	.align		4
        /*000c*/ 	.word	0xfffffffe
	.align		4
        /*0010*/ 	.word	0x00000000
	.align		4
        /*0014*/ 	.word	0xfffffffd
	.align		4
        /*0018*/ 	.word	0x00000000
	.align		4
        /*001c*/ 	.word	0xfffffffc


//--------------------- .text._Z19floydWarshallKernelPiii --------------------------
	.section	.text._Z19floydWarshallKernelPiii,"ax",@progbits
	.align	128
        .global         _Z19floydWarshallKernelPiii
        .type           _Z19floydWarshallKernelPiii,@function
        .size           _Z19floydWarshallKernelPiii,(.L_x_1 - _Z19floydWarshallKernelPiii)
        .other          _Z19floydWarshallKernelPiii,@"STO_CUDA_ENTRY STV_DEFAULT"
_Z19floydWarshallKernelPiii:
.text._Z19floydWarshallKernelPiii:
[----:B------:R-:W-:Y:S01]  /*0000*/  LDC R1, c[0x0][0x37c] ;  /* 0x0000df00ff017b82 */ /* 0x000fe20000000800 */
[----:B------:R-:W0:Y:S07]  /*0010*/  S2R R3, SR_TID.X ;  /* 0x0000000000037919 */ /* 0x000e2e0000002100 */
[----:B------:R-:W0:Y:S01]  /*0020*/  LDC R0, c[0x0][0x360] ;  /* 0x0000d800ff007b82 */ /* 0x000e220000000800 */
[----:B------:R-:W1:Y:S01]  /*0030*/  LDCU UR6, c[0x0][0x38c] ;  /* 0x00007180ff0677ac */ /* 0x000e620008000800 */
[----:B------:R-:W2:Y:S06]  /*0040*/  S2R R2, SR_TID.Y ;  /* 0x0000000000027919 */ /* 0x000eac0000002200 */
[----:B------:R-:W0:Y:S08]  /*0050*/  S2UR UR4, SR_CTAID.X ;  /* 0x00000000000479c3 */ /* 0x000e300000002500 */
[----:B------:R-:W2:Y:S08]  /*0060*/  S2UR UR5, SR_CTAID.Y ;  /* 0x00000000000579c3 */ /* 0x000eb00000002600 */
[----:B------:R-:W2:Y:S01]  /*0070*/  LDC R7, c[0x0][0x364] ;  /* 0x0000d900ff077b82 */ /* 0x000ea20000000800 */
[----:B0-----:R-:W-:-:S02]  /*0080*/  IMAD R0, R0, UR4, R3 ;  /* 0x0000000400007c24 */ /* 0x001fc4000f8e0203 */
[----:B--2---:R-:W-:-:S05]  /*0090*/  IMAD R7, R7, UR5, R2 ;  /* 0x0000000507077c24 */ /* 0x004fca000f8e0202 */
[----:B------:R-:W-:-:S04]  /*00a0*/  VIMNMX R2, PT, PT, R0, R7, !PT ;  /* 0x0000000700027248 */ /* 0x000fc80007fe0100 */
[----:B-1----:R-:W-:-:S13]  /*00b0*/  ISETP.GE.AND P0, PT, R2, UR6, PT ;  /* 0x0000000602007c0c */ /* 0x002fda000bf06270 */
[----:B------:R-:W-:Y:S05]  /*00c0*/  @P0 EXIT ;  /* 0x000000000000094d */ /* 0x000fea0003800000 */
[----:B------:R-:W0:Y:S01]  /*00d0*/  LDC R8, c[0x0][0x388] ;  /* 0x0000e200ff087b82 */ /* 0x000e220000000800 */
[----:B------:R-:W1:Y:S07]  /*00e0*/  LDCU.64 UR4, c[0x0][0x358] ;  /* 0x00006b00ff0477ac */ /* 0x000e6e0008000a00 */
[----:B------:R-:W2:Y:S01]  /*00f0*/  LDC.64 R4, c[0x0][0x380] ;  /* 0x0000e000ff047b82 */ /* 0x000ea20000000a00 */
[----:B0-----:R-:W-:-:S04]  /*0100*/  IMAD R3, R0, UR6, R8 ;  /* 0x0000000600037c24 */ /* 0x001fc8000f8e0208 */
[----:B--2---:R-:W-:-:S05]  /*0110*/  IMAD.WIDE R2, R3, 0x4, R4 ;  /* 0x0000000403027825 */ /* 0x004fca00078e0204 */
[----:B-1----:R-:W2:Y:S01]  /*0120*/  LDG.E R6, desc[UR4][R2.64] ;  /* 0x0000000402067981 */ /* 0x002ea2000c1e1900 */
[--C-:B------:R-:W-:Y:S02]  /*0130*/  IMAD R9, R0, UR6, R7.reuse ;  /* 0x0000000600097c24 */ /* 0x100fe4000f8e0207 */
[----:B------:R-:W-:Y:S01]  /*0140*/  IMAD R7, R8, UR6, R7 ;  /* 0x0000000608077c24 */ /* 0x000fe2000f8e0207 */
[----:B--2---:R-:W-:-:S13]  /*0150*/  ISETP.NE.AND P0, PT, R6, 0x7fffffff, PT ;  /* 0x7fffffff0600780c */ /* 0x004fda0003f05270 */
[----:B------:R-:W-:Y:S05]  /*0160*/  @!P0 EXIT ;  /* 0x000000000000894d */ /* 0x000fea0003800000 */
[----:B------:R-:W-:-:S05]  /*0170*/  IMAD.WIDE R2, R7, 0x4, R4 ;  /* 0x0000000407027825 */ /* 0x000fca00078e0204 */
[----:B------:R-:W2:Y:S02]  /*0180*/  LDG.E R7, desc[UR4][R2.64] ;  /* 0x0000000402077981 */ /* 0x000ea4000c1e1900 */
[----:B--2---:R-:W-:-:S13]  /*0190*/  ISETP.NE.AND P0, PT, R7, 0x7fffffff, PT ;  /* 0x7fffffff0700780c */ /* 0x004fda0003f05270 */
[----:B------:R-:W-:Y:S05]  /*01a0*/  @!P0 EXIT ;  /* 0x000000000000894d */ /* 0x000fea0003800000 */
[----:B------:R-:W-:-:S05]  /*01b0*/  IMAD.WIDE R2, R9, 0x4, R4 ;  /* 0x0000000409027825 */ /* 0x000fca00078e0204 */
[----:B------:R-:W2:Y:S01]  /*01c0*/  LDG.E R0, desc[UR4][R2.64] ;  /* 0x0000000402007981 */ /* 0x000ea2000c1e1900 */
[----:B------:R-:W-:-:S04]  /*01d0*/  IADD3 R7, PT, PT, R6, R7, RZ ;  /* 0x0000000706077210 */ /* 0x000fc80007ffe0ff */
[----:B--2---:R-:W-:-:S13]  /*01e0*/  ISETP.GE.AND P0, PT, R7, R0, PT ;  /* 0x000000000700720c */ /* 0x004fda0003f06270 */
[----:B------:R-:W-:Y:S05]  /*01f0*/  @P0 EXIT ;  /* 0x000000000000094d */ /* 0x000fea0003800000 */
[----:B------:R-:W-:Y:S01]  /*0200*/  STG.E desc[UR4][R2.64], R7 ;  /* 0x0000000702007986 */ /* 0x000fe2000c101904 */
[----:B------:R-:W-:Y:S05]  /*0210*/  EXIT ;  /* 0x000000000000794d */ /* 0x000fea0003800000 */
.L_x_0:
[----:B------:R-:W-:-:S00]  /*0220*/  BRA `(.L_x_0) ;  /* 0xfffffffc00fc7947 */ /* 0x000fc0000383ffff */
[----:B------:R-:W-:-:S00]  /*0230*/  NOP ;  /* 0x0000000000007918 */ /* 0x000fc00000000000 */
        /* <DEDUP_REMOVED lines=12> */
.L_x_1:


//--------------------- .nv.shared.reserved.0     --------------------------
	.section	.nv.shared.reserved.0,"aw",@nobits
	.weak		__nv_reservedSMEM_offset_0_alias
	.size		__nv_reservedSMEM_offset_0_alias, 0, 64
	.other		__nv_reservedSMEM_offset_0_alias,@"STO_CUDA_RESERVED_SHARED STV_DEFAULT"
__nv_reservedSMEM_offset_0_alias:
	.zero		0
	.zero		64


//--------------------- .nv.constant0._Z19floydWarshallKernelPiii --------------------------
	.section	.nv.constant0._Z19floydWarshallKernelPiii,"a",@progbits
	.sectionflags	@""
	.align	4
.nv.constant0._Z19floydWarshallKernelPiii:
	.zero		912


//--------------------- SYMBOLS --------------------------

	.type		.nv.reservedSmem.offset0,@object
	.size		.nv.reservedSmem.offset0,0x4
